//
// Generated by NVIDIA NVVM Compiler
//
// Compiler Build ID: CL-36424714
// Cuda compilation tools, release 13.0, V13.0.88
// Based on NVVM 20.0.0
//

.version 9.0
.target sm_100
.address_size 64

	// .globl	convertFP32ToBF16Kernel

.visible .entry convertFP32ToBF16Kernel(
	.param .u64 .ptr .align 1 convertFP32ToBF16Kernel_param_0,
	.param .u64 .ptr .align 1 convertFP32ToBF16Kernel_param_1,
	.param .u32 convertFP32ToBF16Kernel_param_2
)
{
	.reg .pred 	%p<2>;
	.reg .b16 	%rs<2>;
	.reg .b32 	%r<6>;
	.reg .b32 	%f<2>;
	.reg .b64 	%rd<9>;

	ld.param.u64 	%rd1, [convertFP32ToBF16Kernel_param_0];
	ld.param.u64 	%rd2, [convertFP32ToBF16Kernel_param_1];
	ld.param.u32 	%r2, [convertFP32ToBF16Kernel_param_2];
	mov.u32 	%r3, %ctaid.x;
	mov.u32 	%r4, %ntid.x;
	mov.u32 	%r5, %tid.x;
	mad.lo.s32 	%r1, %r3, %r4, %r5;
	setp.ge.s32 	%p1, %r1, %r2;
	@%p1 bra 	$L__BB0_2;
	cvta.to.global.u64 	%rd3, %rd1;
	cvta.to.global.u64 	%rd4, %rd2;
	mul.wide.s32 	%rd5, %r1, 4;
	add.s64 	%rd6, %rd3, %rd5;
	ld.global.f32 	%f1, [%rd6];
	// begin inline asm
	{  cvt.rn.bf16.f32 %rs1, %f1;}

	// end inline asm
	mul.wide.s32 	%rd7, %r1, 2;
	add.s64 	%rd8, %rd4, %rd7;
	st.global.u16 	[%rd8], %rs1;
$L__BB0_2:
	ret;

}


// ===== COMPILED SASS (sm_100) =====

	.target	sm_100

	.elftype	@"ET_EXEC"


//--------------------- .note.nv.tkinfo           --------------------------
	.section	.note.nv.tkinfo,"",@"SHT_NOTE"
	.sectionflags	@"SHF_NOTE_NV_TKINFO"
	.tkinfo
        /*0018*/ 	.word	0x00000002
        /*0030*/ 	.string	""
        /*0030*/ 	.string	"ptxas"
        /*0030*/ 	.string	"Cuda compilation tools, release 13.0, V13.0.88"
        /*0030*/ 	.string	"Build cuda_13.0.r13.0/compiler.36424714_0"
        /*0030*/ 	.string	"-arch sm_100 -m 64 "



//--------------------- .note.nv.cuinfo           --------------------------
	.section	.note.nv.cuinfo,"",@"SHT_NOTE"
	.sectionflags	@"SHF_NOTE_NV_CUINFO"
        /*0018*/ 	.short	0x0002
        /*001a*/ 	.short	0x0064
        /*001c*/ 	.short	0x0082
	.zero		2


//--------------------- .nv.info                  --------------------------
	.section	.nv.info,"",@"SHT_CUDA_INFO"
	.align	4


	//----- nvinfo : EIATTR_REGCOUNT
	.align		4
        /*0000*/ 	.byte	0x04, 0x2f
        /*0002*/ 	.short	(.L_1 - .L_0)
	.align		4
.L_0:
        /*0004*/ 	.word	index@(convertFP32ToBF16Kernel)
        /*0008*/ 	.word	0x0000000a


	//----- nvinfo : EIATTR_FRAME_SIZE
	.align		4
.L_1:
        /*000c*/ 	.byte	0x04, 0x11
        /*000e*/ 	.short	(.L_3 - .L_2)
	.align		4
.L_2:
        /*0010*/ 	.word	index@(convertFP32ToBF16Kernel)
        /*0014*/ 	.word	0x00000000


	//----- nvinfo : EIATTR_MIN_STACK_SIZE
	.align		4
.L_3:
        /*0018*/ 	.byte	0x04, 0x12
        /*001a*/ 	.short	(.L_5 - .L_4)
	.align		4
.L_4:
        /*001c*/ 	.word	index@(convertFP32ToBF16Kernel)
        /*0020*/ 	.word	0x00000000
.L_5:


//--------------------- .nv.compat                --------------------------
	.section	.nv.compat,"",@"SHT_CUDA_COMPAT_INFO"
	.align	4
        /*0000*/ 	.byte	0x02, 0x09, 0x00, 0x00, 0x02, 0x02, 0x01, 0x00, 0x02, 0x05, 0x05, 0x00, 0x03, 0x07, 0x01, 0x01
        /*0010*/ 	.byte	0x02, 0x03, 0x00, 0x00, 0x02, 0x06, 0x01, 0x00, 0x04, 0x0b, 0x08, 0x00, 0x09, 0x00, 0x00, 0x00
        /*0020*/ 	.byte	0x00, 0x00, 0x00, 0x00


//--------------------- .nv.info.convertFP32ToBF16Kernel --------------------------
	.section	.nv.info.convertFP32ToBF16Kernel,"",@"SHT_CUDA_INFO"
	.sectionflags	@""
	.align	4


	//----- nvinfo : EIATTR_CUDA_API_VERSION
	.align		4
        /*0000*/ 	.byte	0x04, 0x37
        /*0002*/ 	.short	(.L_7 - .L_6)
.L_6:
        /*0004*/ 	.word	0x00000082


	//----- nvinfo : EIATTR_KPARAM_INFO
	.align		4
.L_7:
        /*0008*/ 	.byte	0x04, 0x17
        /*000a*/ 	.short	(.L_9 - .L_8)
.L_8:
        /*000c*/ 	.word	0x00000000
        /*0010*/ 	.short	0x0002
        /*0012*/ 	.short	0x0010
        /*0014*/ 	.byte	0x00, 0xf0, 0x11, 0x00


	//----- nvinfo : EIATTR_KPARAM_INFO
	.align		4
.L_9:
        /*0018*/ 	.byte	0x04, 0x17
        /*001a*/ 	.short	(.L_11 - .L_10)
.L_10:
        /*001c*/ 	.word	0x00000000
        /*0020*/ 	.short	0x0001
        /*0022*/ 	.short	0x0008
        /*0024*/ 	.byte	0x00, 0xf5, 0x21, 0x00


	//----- nvinfo : EIATTR_KPARAM_INFO
	.align		4
.L_11:
        /*0028*/ 	.byte	0x04, 0x17
        /*002a*/ 	.short	(.L_13 - .L_12)
.L_12:
        /*002c*/ 	.word	0x00000000
        /*0030*/ 	.short	0x0000
        /*0032*/ 	.short	0x0000
        /*0034*/ 	.byte	0x00, 0xf5, 0x21, 0x00


	//----- nvinfo : EIATTR_SPARSE_MMA_MASK
	.align		4
.L_13:
        /*0038*/ 	.byte	0x03, 0x50
        /*003a*/ 	.short	0x0000


	//----- nvinfo : EIATTR_MAXREG_COUNT
	.align		4
        /*003c*/ 	.byte	0x03, 0x1b
        /*003e*/ 	.short	0x00ff


	//----- nvinfo : EIATTR_MERCURY_ISA_VERSION
	.align		4
        /*0040*/ 	.byte	0x03, 0x5f
        /*0042*/ 	.short	0x0101


	//----- nvinfo : EIATTR_VRC_CTA_INIT_COUNT
	.align		4
        /*0044*/ 	.byte	0x02, 0x4a
	.zero		1
	.zero		1


	//----- nvinfo : EIATTR_EXIT_INSTR_OFFSETS
	.align		4
        /*0048*/ 	.byte	0x04, 0x1c
        /*004a*/ 	.short	(.L_15 - .L_14)


	//   ....[0]....
.L_14:
        /*004c*/ 	.word	0x00000070


	//   ....[1]....
        /*0050*/ 	.word	0x00000100


	//----- nvinfo : EIATTR_CBANK_PARAM_SIZE
	.align		4
.L_15:
        /*0054*/ 	.byte	0x03, 0x19
        /*0056*/ 	.short	0x0014


	//----- nvinfo : EIATTR_PARAM_CBANK
	.align		4
        /*0058*/ 	.byte	0x04, 0x0a
        /*005a*/ 	.short	(.L_17 - .L_16)
	.align		4
.L_16:
        /*005c*/ 	.word	index@(.nv.constant0.convertFP32ToBF16Kernel)
        /*0060*/ 	.short	0x0380
        /*0062*/ 	.short	0x0014


	//----- nvinfo : EIATTR_SW_WAR
	.align		4
.L_17:
        /*0064*/ 	.byte	0x04, 0x36
        /*0066*/ 	.short	(.L_19 - .L_18)
.L_18:
        /*0068*/ 	.word	0x00000008
.L_19:


//--------------------- .nv.callgraph             --------------------------
	.section	.nv.callgraph,"",@"SHT_CUDA_CALLGRAPH"
	.align	4
	.sectionentsize	8
	.align		4
        /*0000*/ 	.word	0x00000000
	.align		4
        /*0004*/ 	.word	0xffffffff
	.align		4
        /*0008*/ 	.word	0x00000000
	.align		4
        /*000c*/ 	.word	0xfffffffe
	.align		4
        /*0010*/ 	.word	0x00000000
	.align		4
        /*0014*/ 	.word	0xfffffffd
	.align		4
        /*0018*/ 	.word	0x00000000
	.align		4
        /*001c*/ 	.word	0xfffffffc


//--------------------- .text.convertFP32ToBF16Kernel --------------------------
	.section	.text.convertFP32ToBF16Kernel,"ax",@progbits
	.align	128
        .global         convertFP32ToBF16Kernel
        .type           convertFP32ToBF16Kernel,@function
        .size           convertFP32ToBF16Kernel,(.L_x_1 - convertFP32ToBF16Kernel)
        .other          convertFP32ToBF16Kernel,@"STO_CUDA_ENTRY STV_DEFAULT"
convertFP32ToBF16Kernel:
.text.convertFP32ToBF16Kernel:
[----:B------:R-:W-:Y:S01]  /*0000*/  LDC R1, c[0x0][0x37c] ;  /* 0x0000df00ff017b82 */ /* 0x000fe20000000800 */
[----:B------:R-:W0:Y:S07]  /*0010*/  S2R R0, SR_TID.X ;  /* 0x0000000000007919 */ /* 0x000e2e0000002100 */
[----:B------:R-:W0:Y:S01]  /*0020*/  S2UR UR4, SR_CTAID.X ;  /* 0x00000000000479c3 */ /* 0x000e220000002500 */
[----:B------:R-:W1:Y:S07]  /*0030*/  LDCU UR5, c[0x0][0x390] ;  /* 0x00007200ff0577ac */ /* 0x000e6e0008000800 */
[----:B------:R-:W0:Y:S02]  /*0040*/  LDC R7, c[0x0][0x360] ;  /* 0x0000d800ff077b82 */ /* 0x000e240000000800 */
[----:B0-----:R-:W-:-:S05]  /*0050*/  IMAD R7, R7, UR4, R0 ;  /* 0x0000000407077c24 */ /* 0x001fca000f8e0200 */
[----:B-1----:R-:W-:-:S13]  /*0060*/  ISETP.GE.AND P0, PT, R7, UR5, PT ;  /* 0x0000000507007c0c */ /* 0x002fda000bf06270 */
[----:B------:R-:W-:Y:S05]  /*0070*/  @P0 EXIT ;  /* 0x000000000000094d */ /* 0x000fea0003800000 */
[----:B------:R-:W0:Y:S01]  /*0080*/  LDC.64 R2, c[0x0][0x380] ;  /* 0x0000e000ff027b82 */ /* 0x000e220000000a00 */
[----:B------:R-:W1:Y:S07]  /*0090*/  LDCU.64 UR4, c[0x0][0x358] ;  /* 0x00006b00ff0477ac */ /* 0x000e6e0008000a00 */
[----:B------:R-:W2:Y:S01]  /*00a0*/  LDC.64 R4, c[0x0][0x388] ;  /* 0x0000e200ff047b82 */ /* 0x000ea20000000a00 */
[----:B0-----:R-:W-:-:S06]  /*00b0*/  IMAD.WIDE R2, R7, 0x4, R2 ;  /* 0x0000000407027825 */ /* 0x001fcc00078e0202 */
[----:B-1----:R-:W3:Y:S01]  /*00c0*/  LDG.E R2, desc[UR4][R2.64] ;  /* 0x0000000402027981 */ /* 0x002ee2000c1e1900 */
[----:B--2---:R-:W-:Y:S01]  /*00d0*/  IMAD.WIDE R4, R7, 0x2, R4 ;  /* 0x0000000207047825 */ /* 0x004fe200078e0204 */
[----:B---3--:R-:W-:-:S05]  /*00e0*/  F2FP.BF16.F32.PACK_AB R0, RZ, R2 ;  /* 0x00000002ff00723e */ /* 0x008fca00000010ff */
[----:B------:R-:W-:Y:S01]  /*00f0*/  STG.E.U16 desc[UR4][R4.64], R0 ;  /* 0x0000000004007986 */ /* 0x000fe2000c101504 */
[----:B------:R-:W-:Y:S05]  /*0100*/  EXIT ;  /* 0x000000000000794d */ /* 0x000fea0003800000 */
.L_x_0:
[----:B------:R-:W-:-:S00]  /*0110*/  BRA `(.L_x_0) ;  /* 0xfffffffc00fc7947 */ /* 0x000fc0000383ffff */
[----:B------:R-:W-:-:S00]  /*0120*/  NOP ;  /* 0x0000000000007918 */ /* 0x000fc00000000000 */
        /* <DEDUP_REMOVED lines=13> */
.L_x_1:


//--------------------- .nv.shared.reserved.0     --------------------------
	.section	.nv.shared.reserved.0,"aw",@nobits
	.weak		__nv_reservedSMEM_offset_0_alias
	.size		__nv_reservedSMEM_offset_0_alias, 0, 64
	.other		__nv_reservedSMEM_offset_0_alias,@"STO_CUDA_RESERVED_SHARED STV_DEFAULT"
__nv_reservedSMEM_offset_0_alias:
	.zero		0
	.zero		64


//--------------------- .nv.constant0.convertFP32ToBF16Kernel --------------------------
	.section	.nv.constant0.convertFP32ToBF16Kernel,"a",@progbits
	.sectionflags	@""
	.align	4
.nv.constant0.convertFP32ToBF16Kernel:
	.zero		916


//--------------------- SYMBOLS --------------------------

	.type		.nv.reservedSmem.offset0,@object
	.size		.nv.reservedSmem.offset0,0x4
